	.headerflags	@"EF_CUDA_TEXMODE_UNIFIED EF_CUDA_64BIT_ADDRESS EF_CUDA_ACCELERATORS EF_CUDA_SM90 EF_CUDA_VIRTUAL_SM(EF_CUDA_SM90)"
	.elftype	@"ET_EXEC"


//--------------------- .nv.info                  --------------------------
	.section	.nv.info,"",@"SHT_CUDA_INFO"
	.align	4


	//----- nvinfo : EIATTR_REGCOUNT
	.align		4
        /*0000*/ 	.byte	0x04, 0x2f
        /*0002*/ 	.short	(.L_3 - .L_2)
	.align		4
.L_2:
        /*0004*/ 	.word	index@(triton_poi_fused__native_batch_norm_legit_no_training_relu_43)
        /*0008*/ 	.word	0x00000014


	//----- nvinfo : EIATTR_MIN_STACK_SIZE
	.align		4
.L_3:
        /*000c*/ 	.byte	0x04, 0x12
        /*000e*/ 	.short	(.L_5 - .L_4)
	.align		4
.L_4:
        /*0010*/ 	.word	index@(triton_poi_fused__native_batch_norm_legit_no_training_relu_43)
        /*0014*/ 	.word	0x00000000


	//----- nvinfo : EIATTR_FRAME_SIZE
	.align		4
.L_5:
        /*0018*/ 	.byte	0x04, 0x11
        /*001a*/ 	.short	(.L_7 - .L_6)
	.align		4
.L_6:
        /*001c*/ 	.word	index@(triton_poi_fused__native_batch_norm_legit_no_training_relu_43)
        /*0020*/ 	.word	0x00000000


	//----- nvinfo : EIATTR_MIN_STACK_SIZE
	.align		4
.L_7:
        /*0024*/ 	.byte	0x04, 0x12
        /*0026*/ 	.short	(.L_9 - .L_8)
	.align		4
.L_8:
        /*0028*/ 	.word	index@(triton_poi_fused__native_batch_norm_legit_no_training_relu_43)
        /*002c*/ 	.word	0x00000000
.L_9:


//--------------------- .nv.info.triton_poi_fused__native_batch_norm_legit_no_training_relu_43 --------------------------
	.section	.nv.info.triton_poi_fused__native_batch_norm_legit_no_training_relu_43,"",@"SHT_CUDA_INFO"
	.sectionflags	@""
	.align	4


	//----- nvinfo : EIATTR_CUDA_API_VERSION
	.align		4
        /*0000*/ 	.byte	0x04, 0x37
        /*0002*/ 	.short	(.L_11 - .L_10)
.L_10:
        /*0004*/ 	.word	0x0000007c


	//----- nvinfo : EIATTR_KPARAM_INFO
	.align		4
.L_11:
        /*0008*/ 	.byte	0x04, 0x17
        /*000a*/ 	.short	(.L_13 - .L_12)
.L_12:
        /*000c*/ 	.word	0x00000000
        /*0010*/ 	.short	0x0006
        /*0012*/ 	.short	0x0030
        /*0014*/ 	.byte	0x00, 0xf0, 0x11, 0x00


	//----- nvinfo : EIATTR_KPARAM_INFO
	.align		4
.L_13:
        /*0018*/ 	.byte	0x04, 0x17
        /*001a*/ 	.short	(.L_15 - .L_14)
.L_14:
        /*001c*/ 	.word	0x00000000
        /*0020*/ 	.short	0x0005
        /*0022*/ 	.short	0x0028
        /*0024*/ 	.byte	0x00, 0xf4, 0x21, 0x00


	//----- nvinfo : EIATTR_KPARAM_INFO
	.align		4
.L_15:
        /*0028*/ 	.byte	0x04, 0x17
        /*002a*/ 	.short	(.L_17 - .L_16)
.L_16:
        /*002c*/ 	.word	0x00000000
        /*0030*/ 	.short	0x0004
        /*0032*/ 	.short	0x0020
        /*0034*/ 	.byte	0x00, 0xf4, 0x21, 0x00


	//----- nvinfo : EIATTR_KPARAM_INFO
	.align		4
.L_17:
        /*0038*/ 	.byte	0x04, 0x17
        /*003a*/ 	.short	(.L_19 - .L_18)
.L_18:
        /*003c*/ 	.word	0x00000000
        /*0040*/ 	.short	0x0003
        /*0042*/ 	.short	0x0018
        /*0044*/ 	.byte	0x00, 0xf4, 0x21, 0x00


	//----- nvinfo : EIATTR_KPARAM_INFO
	.align		4
.L_19:
        /*0048*/ 	.byte	0x04, 0x17
        /*004a*/ 	.short	(.L_21 - .L_20)
.L_20:
        /*004c*/ 	.word	0x00000000
        /*0050*/ 	.short	0x0002
        /*0052*/ 	.short	0x0010
        /*0054*/ 	.byte	0x00, 0xf4, 0x21, 0x00


	//----- nvinfo : EIATTR_KPARAM_INFO
	.align		4
.L_21:
        /*0058*/ 	.byte	0x04, 0x17
        /*005a*/ 	.short	(.L_23 - .L_22)
.L_22:
        /*005c*/ 	.word	0x00000000
        /*0060*/ 	.short	0x0001
        /*0062*/ 	.short	0x0008
        /*0064*/ 	.byte	0x00, 0xf4, 0x21, 0x00


	//----- nvinfo : EIATTR_KPARAM_INFO
	.align		4
.L_23:
        /*0068*/ 	.byte	0x04, 0x17
        /*006a*/ 	.short	(.L_25 - .L_24)
.L_24:
        /*006c*/ 	.word	0x00000000
        /*0070*/ 	.short	0x0000
        /*0072*/ 	.short	0x0000
        /*0074*/ 	.byte	0x00, 0xf4, 0x21, 0x00


	//----- nvinfo : EIATTR_SPARSE_MMA_MASK
	.align		4
.L_25:
        /*0078*/ 	.byte	0x03, 0x50
        /*007a*/ 	.short	0x0000


	//----- nvinfo : EIATTR_MAXREG_COUNT
	.align		4
        /*007c*/ 	.byte	0x03, 0x1b
        /*007e*/ 	.short	0x00ff


	//----- nvinfo : EIATTR_EXIT_INSTR_OFFSETS
	.align		4
        /*0080*/ 	.byte	0x04, 0x1c
        /*0082*/ 	.short	(.L_27 - .L_26)


	//   ....[0]....
.L_26:
        /*0084*/ 	.word	0x000003d0


	//----- nvinfo : EIATTR_REQNTID
	.align		4
.L_27:
        /*0088*/ 	.byte	0x04, 0x10
        /*008a*/ 	.short	(.L_29 - .L_28)
.L_28:
        /*008c*/ 	.word	0x00000100
        /*0090*/ 	.word	0x00000001
        /*0094*/ 	.word	0x00000001


	//----- nvinfo : EIATTR_CBANK_PARAM_SIZE
	.align		4
.L_29:
        /*0098*/ 	.byte	0x03, 0x19
        /*009a*/ 	.short	0x0034


	//----- nvinfo : EIATTR_PARAM_CBANK
	.align		4
        /*009c*/ 	.byte	0x04, 0x0a
        /*009e*/ 	.short	(.L_31 - .L_30)
	.align		4
.L_30:
        /*00a0*/ 	.word	index@(.nv.constant0.triton_poi_fused__native_batch_norm_legit_no_training_relu_43)
        /*00a4*/ 	.short	0x0210
        /*00a6*/ 	.short	0x0034


	//----- nvinfo : EIATTR_SW_WAR
	.align		4
.L_31:
        /*00a8*/ 	.byte	0x04, 0x36
        /*00aa*/ 	.short	(.L_33 - .L_32)
.L_32:
        /*00ac*/ 	.word	0x00000008
.L_33:


//--------------------- .nv.callgraph             --------------------------
	.section	.nv.callgraph,"",@"SHT_CUDA_CALLGRAPH"
	.align	4
	.sectionentsize	8
	.align		4
        /*0000*/ 	.word	0x00000000
	.align		4
        /*0004*/ 	.word	0xffffffff
	.align		4
        /*0008*/ 	.word	0x00000000
	.align		4
        /*000c*/ 	.word	0xfffffffe
	.align		4
        /*0010*/ 	.word	0x00000000
	.align		4
        /*0014*/ 	.word	0xfffffffd
	.align		4
        /*0018*/ 	.word	0x00000000
	.align		4
        /*001c*/ 	.word	0xfffffffc


//--------------------- .nv.constant4             --------------------------
	.section	.nv.constant4,"a",@progbits
	.align	8
	.align		8
.nv.constant4:
        /*0000*/ 	.dword	_$_str
	.align		8
        /*0008*/ 	.dword	_$_str_$_2


//--------------------- .text.triton_poi_fused__native_batch_norm_legit_no_training_relu_43 --------------------------
	.section	.text.triton_poi_fused__native_batch_norm_legit_no_training_relu_43,"ax",@progbits
	.align	128
        .global         triton_poi_fused__native_batch_norm_legit_no_training_relu_43
        .type           triton_poi_fused__native_batch_norm_legit_no_training_relu_43,@function
        .size           triton_poi_fused__native_batch_norm_legit_no_training_relu_43,(.L_x_1 - triton_poi_fused__native_batch_norm_legit_no_training_relu_43)
        .other          triton_poi_fused__native_batch_norm_legit_no_training_relu_43,@"STO_CUDA_ENTRY STV_DEFAULT"
triton_poi_fused__native_batch_norm_legit_no_training_relu_43:
.text.triton_poi_fused__native_batch_norm_legit_no_training_relu_43:
[----:B------:R-:W-:Y:S01]  /*0000*/  LDC R1, c[0x0][0x28] ;  /* 0x00000a00ff017b82 */ /* 0x000fe20000000800 */
[----:B------:R-:W1:Y:S01]  /*0010*/  S2R R0, SR_TID.X ;  /* 0x0000000000007919 */ /* 0x000e620000002100 */
[----:B------:R-:W-:-:S06]  /*0020*/  HFMA2.MMA R2, -RZ, RZ, 0, 0 ;  /* 0x00000000ff027435 */ /* 0x000fcc00000001ff */
[----:B------:R-:W2:Y:S01]  /*0030*/  LDC.64 R4, c[0x0][0x220] ;  /* 0x00008800ff047b82 */ /* 0x000ea20000000a00 */
[----:B------:R-:W-:Y:S01]  /*0040*/  ULDC.64 UR4, c[0x0][0x208] ;  /* 0x0000820000047ab9 */ /* 0x000fe20000000a00 */
[----:B------:R-:W3:Y:S06]  /*0050*/  S2R R3, SR_CTAID.X ;  /* 0x0000000000037919 */ /* 0x000eec0000002500 */
[----:B------:R-:W4:Y:S08]  /*0060*/  LDC.64 R8, c[0x0][0x218] ;  /* 0x00008600ff087b82 */ /* 0x000f300000000a00 */
[----:B------:R-:W5:Y:S08]  /*0070*/  LDC.64 R10, c[0x0][0x228] ;  /* 0x00008a00ff0a7b82 */ /* 0x000f700000000a00 */
[----:B------:R-:W5:Y:S01]  /*0080*/  LDC.64 R12, c[0x0][0x230] ;  /* 0x00008c00ff0c7b82 */ /* 0x000f620000000a00 */
[----:B-1----:R-:W-:-:S04]  /*0090*/  SHF.L.U32 R0, R0, 0x1, RZ ;  /* 0x0000000100007819 */ /* 0x002fc800000006ff */
[----:B------:R-:W-:-:S04]  /*00a0*/  LOP3.LUT R0, R0, 0x1fe, RZ, 0xc0, !PT ;  /* 0x000001fe00007812 */ /* 0x000fc800078ec0ff */
[----:B---3--:R-:W-:-:S05]  /*00b0*/  LEA R3, R3, R0, 0x9 ;  /* 0x0000000003037211 */ /* 0x008fca00078e48ff */
[----:B------:R-:W-:-:S05]  /*00c0*/  IMAD.HI R0, R3, -0x6db6db6d, R2 ;  /* 0x9249249303007827 */ /* 0x000fca00078e0202 */
[----:B------:R-:W-:-:S04]  /*00d0*/  SHF.R.U32.HI R7, RZ, 0x1f, R0 ;  /* 0x0000001fff077819 */ /* 0x000fc80000011600 */
[----:B------:R-:W-:-:S05]  /*00e0*/  LEA.HI.SX32 R7, R0, R7, 0x1a ;  /* 0x0000000700077211 */ /* 0x000fca00078fd2ff */
[----:B------:R-:W-:Y:S02]  /*00f0*/  IMAD R15, R7, -0x70, R3 ;  /* 0xffffff90070f7824 */ /* 0x000fe400078e0203 */
[----:B------:R-:W1:Y:S02]  /*0100*/  LDC.64 R6, c[0x0][0x210] ;  /* 0x00008400ff067b82 */ /* 0x000e640000000a00 */
[----:B--2---:R-:W-:-:S06]  /*0110*/  IMAD.WIDE R4, R15, 0x4, R4 ;  /* 0x000000040f047825 */ /* 0x004fcc00078e0204 */
[----:B------:R-:W2:Y:S01]  /*0120*/  LDG.E.EL.64 R4, desc[UR4][R4.64] ;  /* 0x0000000404047981 */ /* 0x000ea2000c2e1b00 */
[----:B----4-:R-:W-:-:S04]  /*0130*/  IMAD.WIDE R8, R15, 0x4, R8 ;  /* 0x000000040f087825 */ /* 0x010fc800078e0208 */
[C---:B-----5:R-:W-:Y:S02]  /*0140*/  IMAD.WIDE R10, R15.reuse, 0x4, R10 ;  /* 0x000000040f0a7825 */ /* 0x060fe400078e020a */
[----:B------:R-:W3:Y:S02]  /*0150*/  LDG.E.EL.64 R8, desc[UR4][R8.64] ;  /* 0x0000000408087981 */ /* 0x000ee4000c2e1b00 */
[----:B0-----:R-:W-:Y:S02]  /*0160*/  IMAD.WIDE R12, R15, 0x4, R12 ;  /* 0x000000040f0c7825 */ /* 0x001fe400078e020c */
[----:B------:R-:W4:Y:S04]  /*0170*/  LDG.E.EL.64 R10, desc[UR4][R10.64] ;  /* 0x000000040a0a7981 */ /* 0x000f28000c2e1b00 */
[----:B------:R-:W4:Y:S01]  /*0180*/  LDG.E.EL.64 R12, desc[UR4][R12.64] ;  /* 0x000000040c0c7981 */ /* 0x000f22000c2e1b00 */
[----:B-1----:R-:W-:-:S06]  /*0190*/  IMAD.WIDE R6, R3, 0x4, R6 ;  /* 0x0000000403067825 */ /* 0x002fcc00078e0206 */
[----:B------:R-:W3:Y:S01]  /*01a0*/  LDG.E.64 R6, desc[UR4][R6.64] ;  /* 0x0000000406067981 */ /* 0x000ee2000c1e1b00 */
[----:B------:R-:W-:Y:S01]  /*01b0*/  MOV R17, 0x3e800000 ;  /* 0x3e80000000117802 */ /* 0x000fe20000000f00 */
[----:B--2---:R-:W-:Y:S01]  /*01c0*/  FADD R4, R4, 9.9999997473787516356e-06 ;  /* 0x3727c5ac04047421 */ /* 0x004fe20000000000 */
[----:B------:R-:W-:-:S03]  /*01d0*/  FADD R5, R5, 9.9999997473787516356e-06 ;  /* 0x3727c5ac05057421 */ /* 0x000fc60000000000 */
[----:B------:R-:W0:Y:S08]  /*01e0*/  MUFU.SQRT R0, R4 ;  /* 0x0000000400007308 */ /* 0x000e300000002000 */
[----:B------:R1:W2:Y:S01]  /*01f0*/  MUFU.SQRT R2, R5 ;  /* 0x0000000500027308 */ /* 0x0002a20000002000 */
[C---:B0-----:R-:W-:Y:S02]  /*0200*/  FSETP.GT.AND P0, PT, R0.reuse, 8.50705917302346158658e+37, PT ;  /* 0x7e8000000000780b */ /* 0x041fe40003f04000 */
[----:B------:R-:W-:Y:S01]  /*0210*/  FSETP.GEU.AND P2, PT, R0, 1.175494350822287508e-38, PT ;  /* 0x008000000000780b */ /* 0x000fe20003f4e000 */
[----:B-1----:R-:W0:Y:S01]  /*0220*/  LDC.64 R4, c[0x0][0x238] ;  /* 0x00008e00ff047b82 */ /* 0x002e220000000a00 */
[----:B--2---:R-:W-:-:S02]  /*0230*/  FSETP.GT.AND P1, PT, R2, 8.50705917302346158658e+37, PT ;  /* 0x7e8000000200780b */ /* 0x004fc40003f24000 */
[----:B------:R-:W-:-:S07]  /*0240*/  FSETP.GEU.AND P3, PT, R2, 1.175494350822287508e-38, PT ;  /* 0x008000000200780b */ /* 0x000fce0003f6e000 */
[----:B------:R-:W-:-:S04]  /*0250*/  @P0 FMUL R0, R0, 0.25 ;  /* 0x3e80000000000820 */ /* 0x000fc80000400000 */
[----:B------:R-:W-:Y:S01]  /*0260*/  @!P2 FMUL R0, R0, 16777216 ;  /* 0x4b8000000000a820 */ /* 0x000fe20000400000 */
[----:B------:R-:W-:-:S04]  /*0270*/  @P1 FMUL R2, R2, 0.25 ;  /* 0x3e80000002021820 */ /* 0x000fc80000400000 */
[----:B------:R-:W-:Y:S01]  /*0280*/  @!P3 FMUL R2, R2, 16777216 ;  /* 0x4b8000000202b820 */ /* 0x000fe20000400000 */
[----:B------:R-:W1:Y:S01]  /*0290*/  MUFU.RCP R0, R0 ;  /* 0x0000000000007308 */ /* 0x000e620000001000 */
[----:B------:R-:W-:-:S07]  /*02a0*/  FSEL R15, R17, 1, P0 ;  /* 0x3f800000110f7808 */ /* 0x000fce0000000000 */
[----:B------:R-:W2:Y:S01]  /*02b0*/  MUFU.RCP R2, R2 ;  /* 0x0000000200027308 */ /* 0x000ea20000001000 */
[----:B------:R-:W-:Y:S01]  /*02c0*/  FSEL R17, R17, 1, P1 ;  /* 0x3f80000011117808 */ /* 0x000fe20000800000 */
[----:B------:R-:W-:-:S04]  /*02d0*/  @!P2 FMUL R15, R15, 16777216 ;  /* 0x4b8000000f0fa820 */ /* 0x000fc80000400000 */
[----:B------:R-:W-:Y:S01]  /*02e0*/  @!P3 FMUL R17, R17, 16777216 ;  /* 0x4b8000001111b820 */ /* 0x000fe20000400000 */
[----:B-1----:R-:W-:Y:S01]  /*02f0*/  FMUL R15, R0, R15 ;  /* 0x0000000f000f7220 */ /* 0x002fe20000400000 */
[----:B---3--:R-:W-:Y:S01]  /*0300*/  FADD R7, R7, -R9 ;  /* 0x8000000907077221 */ /* 0x008fe20000000000 */
[----:B------:R-:W-:Y:S01]  /*0310*/  FADD R6, R6, -R8 ;  /* 0x8000000806067221 */ /* 0x000fe20000000000 */
[----:B--2---:R-:W-:-:S03]  /*0320*/  FMUL R0, R2, R17 ;  /* 0x0000001102007220 */ /* 0x004fc60000400000 */
[----:B------:R-:W-:Y:S01]  /*0330*/  FMUL R15, R6, R15 ;  /* 0x0000000f060f7220 */ /* 0x000fe20000400000 */
[----:B------:R-:W-:-:S03]  /*0340*/  FMUL R0, R7, R0 ;  /* 0x0000000007007220 */ /* 0x000fc60000400000 */
[----:B----4-:R-:W-:Y:S01]  /*0350*/  FFMA R10, R10, R15, R12 ;  /* 0x0000000f0a0a7223 */ /* 0x010fe2000000000c */
[----:B------:R-:W-:-:S04]  /*0360*/  FFMA R0, R11, R0, R13 ;  /* 0x000000000b007223 */ /* 0x000fc8000000000d */
[----:B------:R-:W-:Y:S02]  /*0370*/  FSETP.GEU.AND P0, PT, R10, RZ, PT ;  /* 0x000000ff0a00720b */ /* 0x000fe40003f0e000 */
[----:B------:R-:W-:Y:S01]  /*0380*/  FSETP.GEU.AND P1, PT, R0, RZ, PT ;  /* 0x000000ff0000720b */ /* 0x000fe20003f2e000 */
[----:B0-----:R-:W-:Y:S01]  /*0390*/  IMAD.WIDE R4, R3, 0x4, R4 ;  /* 0x0000000403047825 */ /* 0x001fe200078e0204 */
[----:B------:R-:W-:Y:S02]  /*03a0*/  FSEL R10, R10, RZ, P0 ;  /* 0x000000ff0a0a7208 */ /* 0x000fe40000000000 */
[----:B------:R-:W-:-:S05]  /*03b0*/  FSEL R11, R0, RZ, P1 ;  /* 0x000000ff000b7208 */ /* 0x000fca0000800000 */
[----:B------:R-:W-:Y:S01]  /*03c0*/  STG.E.64 desc[UR4][R4.64], R10 ;  /* 0x0000000a04007986 */ /* 0x000fe2000c101b04 */
[----:B------:R-:W-:Y:S05]  /*03d0*/  EXIT ;  /* 0x000000000000794d */ /* 0x000fea0003800000 */
.L_x_0:
[----:B------:R-:W-:-:S00]  /*03e0*/  BRA `(.L_x_0) ;  /* 0xfffffffc00fc7947 */ /* 0x000fc0000383ffff */
[----:B------:R-:W-:-:S00]  /*03f0*/  NOP ;  /* 0x0000000000007918 */ /* 0x000fc00000000000 */
        /* <DEDUP_REMOVED lines=8> */
.L_x_1:


//--------------------- .nv.global.init           --------------------------
	.section	.nv.global.init,"aw",@progbits
.nv.global.init:
	.type		_$_str,@object
	.size		_$_str,(_$_str_$_2 - _$_str)
_$_str:
        /*0000*/ 	.byte	0x5f, 0x5f, 0x43, 0x55, 0x44, 0x41, 0x5f, 0x46, 0x54, 0x5a, 0x00
	.type		_$_str_$_2,@object
	.size		_$_str_$_2,(.L_1 - _$_str_$_2)
_$_str_$_2:
        /*000b*/ 	.byte	0x5f, 0x5f, 0x43, 0x55, 0x44, 0x41, 0x5f, 0x50, 0x52, 0x45, 0x43, 0x5f, 0x53, 0x51, 0x52, 0x54
        /*001b*/ 	.byte	0x00
.L_1:


//--------------------- .nv.constant0.triton_poi_fused__native_batch_norm_legit_no_training_relu_43 --------------------------
	.section	.nv.constant0.triton_poi_fused__native_batch_norm_legit_no_training_relu_43,"a",@progbits
	.sectionflags	@""
	.align	4
.nv.constant0.triton_poi_fused__native_batch_norm_legit_no_training_relu_43:
	.zero		580
